	.headerflags	@"EF_CUDA_TEXMODE_UNIFIED EF_CUDA_64BIT_ADDRESS EF_CUDA_ACCELERATORS EF_CUDA_SM90 EF_CUDA_VIRTUAL_SM(EF_CUDA_SM90)"
	.elftype	@"ET_EXEC"


//--------------------- .nv.info                  --------------------------
	.section	.nv.info,"",@"SHT_CUDA_INFO"
	.align	4


	//----- nvinfo : EIATTR_REGCOUNT
	.align		4
        /*0000*/ 	.byte	0x04, 0x2f
        /*0002*/ 	.short	(.L_1 - .L_0)
	.align		4
.L_0:
        /*0004*/ 	.word	index@(triton_poi_fused__to_copy_33)
        /*0008*/ 	.word	0x0000000a


	//----- nvinfo : EIATTR_MIN_STACK_SIZE
	.align		4
.L_1:
        /*000c*/ 	.byte	0x04, 0x12
        /*000e*/ 	.short	(.L_3 - .L_2)
	.align		4
.L_2:
        /*0010*/ 	.word	index@(triton_poi_fused__to_copy_33)
        /*0014*/ 	.word	0x00000000


	//----- nvinfo : EIATTR_FRAME_SIZE
	.align		4
.L_3:
        /*0018*/ 	.byte	0x04, 0x11
        /*001a*/ 	.short	(.L_5 - .L_4)
	.align		4
.L_4:
        /*001c*/ 	.word	index@(triton_poi_fused__to_copy_33)
        /*0020*/ 	.word	0x00000000


	//----- nvinfo : EIATTR_MIN_STACK_SIZE
	.align		4
.L_5:
        /*0024*/ 	.byte	0x04, 0x12
        /*0026*/ 	.short	(.L_7 - .L_6)
	.align		4
.L_6:
        /*0028*/ 	.word	index@(triton_poi_fused__to_copy_33)
        /*002c*/ 	.word	0x00000000
.L_7:


//--------------------- .nv.info.triton_poi_fused__to_copy_33 --------------------------
	.section	.nv.info.triton_poi_fused__to_copy_33,"",@"SHT_CUDA_INFO"
	.sectionflags	@""
	.align	4


	//----- nvinfo : EIATTR_CUDA_API_VERSION
	.align		4
        /*0000*/ 	.byte	0x04, 0x37
        /*0002*/ 	.short	(.L_9 - .L_8)
.L_8:
        /*0004*/ 	.word	0x0000007c


	//----- nvinfo : EIATTR_KPARAM_INFO
	.align		4
.L_9:
        /*0008*/ 	.byte	0x04, 0x17
        /*000a*/ 	.short	(.L_11 - .L_10)
.L_10:
        /*000c*/ 	.word	0x00000000
        /*0010*/ 	.short	0x0001
        /*0012*/ 	.short	0x0008
        /*0014*/ 	.byte	0x00, 0xf0, 0x11, 0x00


	//----- nvinfo : EIATTR_KPARAM_INFO
	.align		4
.L_11:
        /*0018*/ 	.byte	0x04, 0x17
        /*001a*/ 	.short	(.L_13 - .L_12)
.L_12:
        /*001c*/ 	.word	0x00000000
        /*0020*/ 	.short	0x0000
        /*0022*/ 	.short	0x0000
        /*0024*/ 	.byte	0x00, 0xf4, 0x21, 0x00


	//----- nvinfo : EIATTR_SPARSE_MMA_MASK
	.align		4
.L_13:
        /*0028*/ 	.byte	0x03, 0x50
        /*002a*/ 	.short	0x0000


	//----- nvinfo : EIATTR_MAXREG_COUNT
	.align		4
        /*002c*/ 	.byte	0x03, 0x1b
        /*002e*/ 	.short	0x00ff


	//----- nvinfo : EIATTR_EXIT_INSTR_OFFSETS
	.align		4
        /*0030*/ 	.byte	0x04, 0x1c
        /*0032*/ 	.short	(.L_15 - .L_14)


	//   ....[0]....
.L_14:
        /*0034*/ 	.word	0x00000100


	//   ....[1]....
        /*0038*/ 	.word	0x00000130


	//----- nvinfo : EIATTR_REQNTID
	.align		4
.L_15:
        /*003c*/ 	.byte	0x04, 0x10
        /*003e*/ 	.short	(.L_17 - .L_16)
.L_16:
        /*0040*/ 	.word	0x00000020
        /*0044*/ 	.word	0x00000001
        /*0048*/ 	.word	0x00000001


	//----- nvinfo : EIATTR_CBANK_PARAM_SIZE
	.align		4
.L_17:
        /*004c*/ 	.byte	0x03, 0x19
        /*004e*/ 	.short	0x000c


	//----- nvinfo : EIATTR_PARAM_CBANK
	.align		4
        /*0050*/ 	.byte	0x04, 0x0a
        /*0052*/ 	.short	(.L_19 - .L_18)
	.align		4
.L_18:
        /*0054*/ 	.word	index@(.nv.constant0.triton_poi_fused__to_copy_33)
        /*0058*/ 	.short	0x0210
        /*005a*/ 	.short	0x000c


	//----- nvinfo : EIATTR_SW_WAR
	.align		4
.L_19:
        /*005c*/ 	.byte	0x04, 0x36
        /*005e*/ 	.short	(.L_21 - .L_20)
.L_20:
        /*0060*/ 	.word	0x00000008
.L_21:


//--------------------- .nv.callgraph             --------------------------
	.section	.nv.callgraph,"",@"SHT_CUDA_CALLGRAPH"
	.align	4
	.sectionentsize	8
	.align		4
        /*0000*/ 	.word	0x00000000
	.align		4
        /*0004*/ 	.word	0xffffffff
	.align		4
        /*0008*/ 	.word	0x00000000
	.align		4
        /*000c*/ 	.word	0xfffffffe
	.align		4
        /*0010*/ 	.word	0x00000000
	.align		4
        /*0014*/ 	.word	0xfffffffd
	.align		4
        /*0018*/ 	.word	0x00000000
	.align		4
        /*001c*/ 	.word	0xfffffffc


//--------------------- .text.triton_poi_fused__to_copy_33 --------------------------
	.section	.text.triton_poi_fused__to_copy_33,"ax",@progbits
	.align	128
        .global         triton_poi_fused__to_copy_33
        .type           triton_poi_fused__to_copy_33,@function
        .size           triton_poi_fused__to_copy_33,(.L_x_1 - triton_poi_fused__to_copy_33)
        .other          triton_poi_fused__to_copy_33,@"STO_CUDA_ENTRY STV_DEFAULT"
triton_poi_fused__to_copy_33:
.text.triton_poi_fused__to_copy_33:
[----:B------:R-:W0:Y:S02]  /*0000*/  LDC R1, c[0x0][0x28] ;  /* 0x00000a00ff017b82 */ /* 0x000e240000000800 */
[----:B------:R-:W1:Y:S01]  /*0010*/  S2R R6, SR_TID.X ;  /* 0x0000000000067919 */ /* 0x000e620000002100 */
[----:B------:R-:W-:Y:S01]  /*0020*/  IMAD.MOV.U32 R7, RZ, RZ, 0x3e000000 ;  /* 0x3e000000ff077424 */ /* 0x000fe200078e00ff */
[----:B------:R-:W2:Y:S01]  /*0030*/  LDC.64 R2, c[0x0][0x210] ;  /* 0x00008400ff027b82 */ /* 0x000ea20000000a00 */
[----:B------:R-:W3:Y:S01]  /*0040*/  S2R R5, SR_CTAID.X ;  /* 0x0000000000057919 */ /* 0x000ee20000002500 */
[C---:B-1----:R-:W-:Y:S02]  /*0050*/  LOP3.LUT R0, R6.reuse, 0xf, RZ, 0xc0, !PT ;  /* 0x0000000f06007812 */ /* 0x042fe400078ec0ff */
[----:B------:R-:W-:-:S03]  /*0060*/  LOP3.LUT P0, RZ, R6, 0x10, RZ, 0xc0, !PT ;  /* 0x0000001006ff7812 */ /* 0x000fc6000780c0ff */
[----:B---3--:R-:W-:-:S04]  /*0070*/  IMAD R5, R5, 0x10, R0 ;  /* 0x0000001005057824 */ /* 0x008fc800078e0200 */
[C---:B--2---:R-:W-:Y:S01]  /*0080*/  IMAD.WIDE R2, R5.reuse, 0x8, R2 ;  /* 0x0000000805027825 */ /* 0x044fe200078e0202 */
[----:B------:R-:W-:Y:S02]  /*0090*/  I2FP.F32.S32 R0, R5 ;  /* 0x0000000500007245 */ /* 0x000fe40000201400 */
[----:B------:R-:W-:-:S03]  /*00a0*/  ISETP.LT.AND P0, PT, R5, 0x10, !P0 ;  /* 0x000000100500780c */ /* 0x000fc60004701270 */
[----:B------:R-:W-:-:S04]  /*00b0*/  FADD R0, R0, 0.5 ;  /* 0x3f00000000007421 */ /* 0x000fc80000000000 */
[----:B------:R-:W-:-:S05]  /*00c0*/  FFMA R0, R0, R7, -0.5 ;  /* 0xbf00000000007423 */ /* 0x000fca0000000007 */
[----:B------:R-:W-:-:S04]  /*00d0*/  FMNMX R0, RZ, R0, !PT ;  /* 0x00000000ff007209 */ /* 0x000fc80007800000 */
[----:B------:R-:W1:Y:S02]  /*00e0*/  F2I.TRUNC.NTZ R4, R0 ;  /* 0x0000000000047305 */ /* 0x000e64000020f100 */
[----:B-1----:R-:W-:Y:S01]  /*00f0*/  SHF.R.S32.HI R5, RZ, 0x1f, R4 ;  /* 0x0000001fff057819 */ /* 0x002fe20000011404 */
[----:B------:R-:W-:Y:S06]  /*0100*/  @!P0 EXIT ;  /* 0x000000000000894d */ /* 0x000fec0003800000 */
[----:B------:R-:W-:Y:S02]  /*0110*/  ULDC.64 UR4, c[0x0][0x208] ;  /* 0x0000820000047ab9 */ /* 0x000fe40000000a00 */
[----:B------:R-:W-:Y:S01]  /*0120*/  STG.E.64 desc[UR4][R2.64], R4 ;  /* 0x0000000402007986 */ /* 0x000fe2000c101b04 */
[----:B------:R-:W-:Y:S05]  /*0130*/  EXIT ;  /* 0x000000000000794d */ /* 0x000fea0003800000 */
.L_x_0:
[----:B------:R-:W-:-:S00]  /*0140*/  BRA `(.L_x_0) ;  /* 0xfffffffc00fc7947 */ /* 0x000fc0000383ffff */
[----:B------:R-:W-:-:S00]  /*0150*/  NOP ;  /* 0x0000000000007918 */ /* 0x000fc00000000000 */
        /* <DEDUP_REMOVED lines=10> */
.L_x_1:


//--------------------- .nv.constant0.triton_poi_fused__to_copy_33 --------------------------
	.section	.nv.constant0.triton_poi_fused__to_copy_33,"a",@progbits
	.sectionflags	@""
	.align	4
.nv.constant0.triton_poi_fused__to_copy_33:
	.zero		540
